	.headerflags	@"EF_CUDA_TEXMODE_UNIFIED EF_CUDA_64BIT_ADDRESS EF_CUDA_ACCELERATORS EF_CUDA_SM90 EF_CUDA_VIRTUAL_SM(EF_CUDA_SM90)"
	.elftype	@"ET_EXEC"


//--------------------- .nv.info                  --------------------------
	.section	.nv.info,"",@"SHT_CUDA_INFO"
	.align	4


	//----- nvinfo : EIATTR_REGCOUNT
	.align		4
        /*0000*/ 	.byte	0x04, 0x2f
        /*0002*/ 	.short	(.L_3 - .L_2)
	.align		4
.L_2:
        /*0004*/ 	.word	index@(triton_poi_fused_cat_12)
        /*0008*/ 	.word	0x00000026


	//----- nvinfo : EIATTR_MIN_STACK_SIZE
	.align		4
.L_3:
        /*000c*/ 	.byte	0x04, 0x12
        /*000e*/ 	.short	(.L_5 - .L_4)
	.align		4
.L_4:
        /*0010*/ 	.word	index@(triton_poi_fused_cat_12)
        /*0014*/ 	.word	0x00000000


	//----- nvinfo : EIATTR_FRAME_SIZE
	.align		4
.L_5:
        /*0018*/ 	.byte	0x04, 0x11
        /*001a*/ 	.short	(.L_7 - .L_6)
	.align		4
.L_6:
        /*001c*/ 	.word	index@(triton_poi_fused_cat_12)
        /*0020*/ 	.word	0x00000000


	//----- nvinfo : EIATTR_MIN_STACK_SIZE
	.align		4
.L_7:
        /*0024*/ 	.byte	0x04, 0x12
        /*0026*/ 	.short	(.L_9 - .L_8)
	.align		4
.L_8:
        /*0028*/ 	.word	index@(triton_poi_fused_cat_12)
        /*002c*/ 	.word	0x00000000
.L_9:


//--------------------- .nv.info.triton_poi_fused_cat_12 --------------------------
	.section	.nv.info.triton_poi_fused_cat_12,"",@"SHT_CUDA_INFO"
	.sectionflags	@""
	.align	4


	//----- nvinfo : EIATTR_CUDA_API_VERSION
	.align		4
        /*0000*/ 	.byte	0x04, 0x37
        /*0002*/ 	.short	(.L_11 - .L_10)
.L_10:
        /*0004*/ 	.word	0x0000007c


	//----- nvinfo : EIATTR_KPARAM_INFO
	.align		4
.L_11:
        /*0008*/ 	.byte	0x04, 0x17
        /*000a*/ 	.short	(.L_13 - .L_12)
.L_12:
        /*000c*/ 	.word	0x00000000
        /*0010*/ 	.short	0x001a
        /*0012*/ 	.short	0x00d0
        /*0014*/ 	.byte	0x00, 0xf0, 0x11, 0x00


	//----- nvinfo : EIATTR_KPARAM_INFO
	.align		4
.L_13:
        /*0018*/ 	.byte	0x04, 0x17
        /*001a*/ 	.short	(.L_15 - .L_14)
.L_14:
        /*001c*/ 	.word	0x00000000
        /*0020*/ 	.short	0x0019
        /*0022*/ 	.short	0x00c8
        /*0024*/ 	.byte	0x00, 0xf4, 0x21, 0x00


	//----- nvinfo : EIATTR_KPARAM_INFO
	.align		4
.L_15:
        /*0028*/ 	.byte	0x04, 0x17
        /*002a*/ 	.short	(.L_17 - .L_16)
.L_16:
        /*002c*/ 	.word	0x00000000
        /*0030*/ 	.short	0x0018
        /*0032*/ 	.short	0x00c0
        /*0034*/ 	.byte	0x00, 0xf4, 0x21, 0x00


	//----- nvinfo : EIATTR_KPARAM_INFO
	.align		4
.L_17:
        /*0038*/ 	.byte	0x04, 0x17
        /*003a*/ 	.short	(.L_19 - .L_18)
.L_18:
        /*003c*/ 	.word	0x00000000
        /*0040*/ 	.short	0x0017
        /*0042*/ 	.short	0x00b8
        /*0044*/ 	.byte	0x00, 0xf4, 0x21, 0x00


	//----- nvinfo : EIATTR_KPARAM_INFO
	.align		4
.L_19:
        /*0048*/ 	.byte	0x04, 0x17
        /*004a*/ 	.short	(.L_21 - .L_20)
.L_20:
        /*004c*/ 	.word	0x00000000
        /*0050*/ 	.short	0x0016
        /*0052*/ 	.short	0x00b0
        /*0054*/ 	.byte	0x00, 0xf4, 0x21, 0x00


	//----- nvinfo : EIATTR_KPARAM_INFO
	.align		4
.L_21:
        /*0058*/ 	.byte	0x04, 0x17
        /*005a*/ 	.short	(.L_23 - .L_22)
.L_22:
        /*005c*/ 	.word	0x00000000
        /*0060*/ 	.short	0x0015
        /*0062*/ 	.short	0x00a8
        /*0064*/ 	.byte	0x00, 0xf4, 0x21, 0x00


	//----- nvinfo : EIATTR_KPARAM_INFO
	.align		4
.L_23:
        /*0068*/ 	.byte	0x04, 0x17
        /*006a*/ 	.short	(.L_25 - .L_24)
.L_24:
        /*006c*/ 	.word	0x00000000
        /*0070*/ 	.short	0x0014
        /*0072*/ 	.short	0x00a0
        /*0074*/ 	.byte	0x00, 0xf4, 0x21, 0x00


	//----- nvinfo : EIATTR_KPARAM_INFO
	.align		4
.L_25:
        /*0078*/ 	.byte	0x04, 0x17
        /*007a*/ 	.short	(.L_27 - .L_26)
.L_26:
        /*007c*/ 	.word	0x00000000
        /*0080*/ 	.short	0x0013
        /*0082*/ 	.short	0x0098
        /*0084*/ 	.byte	0x00, 0xf4, 0x21, 0x00


	//----- nvinfo : EIATTR_KPARAM_INFO
	.align		4
.L_27:
        /*0088*/ 	.byte	0x04, 0x17
        /*008a*/ 	.short	(.L_29 - .L_28)
.L_28:
        /*008c*/ 	.word	0x00000000
        /*0090*/ 	.short	0x0012
        /*0092*/ 	.short	0x0090
        /*0094*/ 	.byte	0x00, 0xf4, 0x21, 0x00


	//----- nvinfo : EIATTR_KPARAM_INFO
	.align		4
.L_29:
        /*0098*/ 	.byte	0x04, 0x17
        /*009a*/ 	.short	(.L_31 - .L_30)
.L_30:
        /*009c*/ 	.word	0x00000000
        /*00a0*/ 	.short	0x0011
        /*00a2*/ 	.short	0x0088
        /*00a4*/ 	.byte	0x00, 0xf4, 0x21, 0x00


	//----- nvinfo : EIATTR_KPARAM_INFO
	.align		4
.L_31:
        /*00a8*/ 	.byte	0x04, 0x17
        /*00aa*/ 	.short	(.L_33 - .L_32)
.L_32:
        /*00ac*/ 	.word	0x00000000
        /*00b0*/ 	.short	0x0010
        /*00b2*/ 	.short	0x0080
        /*00b4*/ 	.byte	0x00, 0xf4, 0x21, 0x00


	//----- nvinfo : EIATTR_KPARAM_INFO
	.align		4
.L_33:
        /*00b8*/ 	.byte	0x04, 0x17
        /*00ba*/ 	.short	(.L_35 - .L_34)
.L_34:
        /*00bc*/ 	.word	0x00000000
        /*00c0*/ 	.short	0x000f
        /*00c2*/ 	.short	0x0078
        /*00c4*/ 	.byte	0x00, 0xf4, 0x21, 0x00


	//----- nvinfo : EIATTR_KPARAM_INFO
	.align		4
.L_35:
        /*00c8*/ 	.byte	0x04, 0x17
        /*00ca*/ 	.short	(.L_37 - .L_36)
.L_36:
        /*00cc*/ 	.word	0x00000000
        /*00d0*/ 	.short	0x000e
        /*00d2*/ 	.short	0x0070
        /*00d4*/ 	.byte	0x00, 0xf4, 0x21, 0x00


	//----- nvinfo : EIATTR_KPARAM_INFO
	.align		4
.L_37:
        /*00d8*/ 	.byte	0x04, 0x17
        /*00da*/ 	.short	(.L_39 - .L_38)
.L_38:
        /*00dc*/ 	.word	0x00000000
        /*00e0*/ 	.short	0x000d
        /*00e2*/ 	.short	0x0068
        /*00e4*/ 	.byte	0x00, 0xf4, 0x21, 0x00


	//----- nvinfo : EIATTR_KPARAM_INFO
	.align		4
.L_39:
        /*00e8*/ 	.byte	0x04, 0x17
        /*00ea*/ 	.short	(.L_41 - .L_40)
.L_40:
        /*00ec*/ 	.word	0x00000000
        /*00f0*/ 	.short	0x000c
        /*00f2*/ 	.short	0x0060
        /*00f4*/ 	.byte	0x00, 0xf4, 0x21, 0x00


	//----- nvinfo : EIATTR_KPARAM_INFO
	.align		4
.L_41:
        /*00f8*/ 	.byte	0x04, 0x17
        /*00fa*/ 	.short	(.L_43 - .L_42)
.L_42:
        /*00fc*/ 	.word	0x00000000
        /*0100*/ 	.short	0x000b
        /*0102*/ 	.short	0x0058
        /*0104*/ 	.byte	0x00, 0xf4, 0x21, 0x00


	//----- nvinfo : EIATTR_KPARAM_INFO
	.align		4
.L_43:
        /*0108*/ 	.byte	0x04, 0x17
        /*010a*/ 	.short	(.L_45 - .L_44)
.L_44:
        /*010c*/ 	.word	0x00000000
        /*0110*/ 	.short	0x000a
        /*0112*/ 	.short	0x0050
        /*0114*/ 	.byte	0x00, 0xf4, 0x21, 0x00


	//----- nvinfo : EIATTR_KPARAM_INFO
	.align		4
.L_45:
        /*0118*/ 	.byte	0x04, 0x17
        /*011a*/ 	.short	(.L_47 - .L_46)
.L_46:
        /*011c*/ 	.word	0x00000000
        /*0120*/ 	.short	0x0009
        /*0122*/ 	.short	0x0048
        /*0124*/ 	.byte	0x00, 0xf4, 0x21, 0x00


	//----- nvinfo : EIATTR_KPARAM_INFO
	.align		4
.L_47:
        /*0128*/ 	.byte	0x04, 0x17
        /*012a*/ 	.short	(.L_49 - .L_48)
.L_48:
        /*012c*/ 	.word	0x00000000
        /*0130*/ 	.short	0x0008
        /*0132*/ 	.short	0x0040
        /*0134*/ 	.byte	0x00, 0xf4, 0x21, 0x00


	//----- nvinfo : EIATTR_KPARAM_INFO
	.align		4
.L_49:
        /*0138*/ 	.byte	0x04, 0x17
        /*013a*/ 	.short	(.L_51 - .L_50)
.L_50:
        /*013c*/ 	.word	0x00000000
        /*0140*/ 	.short	0x0007
        /*0142*/ 	.short	0x0038
        /*0144*/ 	.byte	0x00, 0xf4, 0x21, 0x00


	//----- nvinfo : EIATTR_KPARAM_INFO
	.align		4
.L_51:
        /*0148*/ 	.byte	0x04, 0x17
        /*014a*/ 	.short	(.L_53 - .L_52)
.L_52:
        /*014c*/ 	.word	0x00000000
        /*0150*/ 	.short	0x0006
        /*0152*/ 	.short	0x0030
        /*0154*/ 	.byte	0x00, 0xf4, 0x21, 0x00


	//----- nvinfo : EIATTR_KPARAM_INFO
	.align		4
.L_53:
        /*0158*/ 	.byte	0x04, 0x17
        /*015a*/ 	.short	(.L_55 - .L_54)
.L_54:
        /*015c*/ 	.word	0x00000000
        /*0160*/ 	.short	0x0005
        /*0162*/ 	.short	0x0028
        /*0164*/ 	.byte	0x00, 0xf4, 0x21, 0x00


	//----- nvinfo : EIATTR_KPARAM_INFO
	.align		4
.L_55:
        /*0168*/ 	.byte	0x04, 0x17
        /*016a*/ 	.short	(.L_57 - .L_56)
.L_56:
        /*016c*/ 	.word	0x00000000
        /*0170*/ 	.short	0x0004
        /*0172*/ 	.short	0x0020
        /*0174*/ 	.byte	0x00, 0xf4, 0x21, 0x00


	//----- nvinfo : EIATTR_KPARAM_INFO
	.align		4
.L_57:
        /*0178*/ 	.byte	0x04, 0x17
        /*017a*/ 	.short	(.L_59 - .L_58)
.L_58:
        /*017c*/ 	.word	0x00000000
        /*0180*/ 	.short	0x0003
        /*0182*/ 	.short	0x0018
        /*0184*/ 	.byte	0x00, 0xf4, 0x21, 0x00


	//----- nvinfo : EIATTR_KPARAM_INFO
	.align		4
.L_59:
        /*0188*/ 	.byte	0x04, 0x17
        /*018a*/ 	.short	(.L_61 - .L_60)
.L_60:
        /*018c*/ 	.word	0x00000000
        /*0190*/ 	.short	0x0002
        /*0192*/ 	.short	0x0010
        /*0194*/ 	.byte	0x00, 0xf4, 0x21, 0x00


	//----- nvinfo : EIATTR_KPARAM_INFO
	.align		4
.L_61:
        /*0198*/ 	.byte	0x04, 0x17
        /*019a*/ 	.short	(.L_63 - .L_62)
.L_62:
        /*019c*/ 	.word	0x00000000
        /*01a0*/ 	.short	0x0001
        /*01a2*/ 	.short	0x0008
        /*01a4*/ 	.byte	0x00, 0xf4, 0x21, 0x00


	//----- nvinfo : EIATTR_KPARAM_INFO
	.align		4
.L_63:
        /*01a8*/ 	.byte	0x04, 0x17
        /*01aa*/ 	.short	(.L_65 - .L_64)
.L_64:
        /*01ac*/ 	.word	0x00000000
        /*01b0*/ 	.short	0x0000
        /*01b2*/ 	.short	0x0000
        /*01b4*/ 	.byte	0x00, 0xf4, 0x21, 0x00


	//----- nvinfo : EIATTR_SPARSE_MMA_MASK
	.align		4
.L_65:
        /*01b8*/ 	.byte	0x03, 0x50
        /*01ba*/ 	.short	0x0000


	//----- nvinfo : EIATTR_MAXREG_COUNT
	.align		4
        /*01bc*/ 	.byte	0x03, 0x1b
        /*01be*/ 	.short	0x00ff


	//----- nvinfo : EIATTR_EXIT_INSTR_OFFSETS
	.align		4
        /*01c0*/ 	.byte	0x04, 0x1c
        /*01c2*/ 	.short	(.L_67 - .L_66)


	//   ....[0]....
.L_66:
        /*01c4*/ 	.word	0x00000f30


	//   ....[1]....
        /*01c8*/ 	.word	0x00000f50


	//----- nvinfo : EIATTR_REQNTID
	.align		4
.L_67:
        /*01cc*/ 	.byte	0x04, 0x10
        /*01ce*/ 	.short	(.L_69 - .L_68)
.L_68:
        /*01d0*/ 	.word	0x00000080
        /*01d4*/ 	.word	0x00000001
        /*01d8*/ 	.word	0x00000001


	//----- nvinfo : EIATTR_CBANK_PARAM_SIZE
	.align		4
.L_69:
        /*01dc*/ 	.byte	0x03, 0x19
        /*01de*/ 	.short	0x00d4


	//----- nvinfo : EIATTR_PARAM_CBANK
	.align		4
        /*01e0*/ 	.byte	0x04, 0x0a
        /*01e2*/ 	.short	(.L_71 - .L_70)
	.align		4
.L_70:
        /*01e4*/ 	.word	index@(.nv.constant0.triton_poi_fused_cat_12)
        /*01e8*/ 	.short	0x0210
        /*01ea*/ 	.short	0x00d4


	//----- nvinfo : EIATTR_SW_WAR
	.align		4
.L_71:
        /*01ec*/ 	.byte	0x04, 0x36
        /*01ee*/ 	.short	(.L_73 - .L_72)
.L_72:
        /*01f0*/ 	.word	0x00000008
.L_73:


//--------------------- .nv.callgraph             --------------------------
	.section	.nv.callgraph,"",@"SHT_CUDA_CALLGRAPH"
	.align	4
	.sectionentsize	8
	.align		4
        /*0000*/ 	.word	0x00000000
	.align		4
        /*0004*/ 	.word	0xffffffff
	.align		4
        /*0008*/ 	.word	0x00000000
	.align		4
        /*000c*/ 	.word	0xfffffffe
	.align		4
        /*0010*/ 	.word	0x00000000
	.align		4
        /*0014*/ 	.word	0xfffffffd
	.align		4
        /*0018*/ 	.word	0x00000000
	.align		4
        /*001c*/ 	.word	0xfffffffc


//--------------------- .nv.constant4             --------------------------
	.section	.nv.constant4,"a",@progbits
	.align	8
	.align		8
.nv.constant4:
        /*0000*/ 	.dword	_$_str
	.align		8
        /*0008*/ 	.dword	_$_str_$_2


//--------------------- .text.triton_poi_fused_cat_12 --------------------------
	.section	.text.triton_poi_fused_cat_12,"ax",@progbits
	.align	128
        .global         triton_poi_fused_cat_12
        .type           triton_poi_fused_cat_12,@function
        .size           triton_poi_fused_cat_12,(.L_x_1 - triton_poi_fused_cat_12)
        .other          triton_poi_fused_cat_12,@"STO_CUDA_ENTRY STV_DEFAULT"
triton_poi_fused_cat_12:
.text.triton_poi_fused_cat_12:
[----:B------:R-:W0:Y:S01]  /*0000*/  LDC R1, c[0x0][0x28] ;  /* 0x00000a00ff017b82 */ /* 0x000e220000000800 */
[----:B------:R-:W1:Y:S07]  /*0010*/  S2R R3, SR_TID.X ;  /* 0x0000000000037919 */ /* 0x000e6e0000002100 */
[----:B------:R-:W2:Y:S01]  /*0020*/  LDC.64 R10, c[0x0][0x220] ;  /* 0x00008800ff0a7b82 */ /* 0x000ea20000000a00 */
[----:B------:R-:W-:Y:S01]  /*0030*/  IMAD.MOV.U32 R12, RZ, RZ, RZ ;  /* 0x000000ffff0c7224 */ /* 0x000fe200078e00ff */
[----:B------:R-:W-:Y:S01]  /*0040*/  ULDC.64 UR4, c[0x0][0x208] ;  /* 0x0000820000047ab9 */ /* 0x000fe20000000a00 */
[----:B------:R-:W3:Y:S05]  /*0050*/  S2R R0, SR_CTAID.X ;  /* 0x0000000000007919 */ /* 0x000eea0000002500 */
[----:B------:R-:W4:Y:S08]  /*0060*/  LDC.64 R16, c[0x0][0x298] ;  /* 0x0000a600ff107b82 */ /* 0x000f300000000a00 */
[----:B------:R-:W5:Y:S08]  /*0070*/  LDC.64 R8, c[0x0][0x288] ;  /* 0x0000a200ff087b82 */ /* 0x000f700000000a00 */
[----:B------:R-:W2:Y:S01]  /*0080*/  LDC.64 R22, c[0x0][0x2a0] ;  /* 0x0000a800ff167b82 */ /* 0x000ea20000000a00 */
[----:B-1----:R-:W-:-:S07]  /*0090*/  LOP3.LUT R3, R3, 0x7f, RZ, 0xc0, !PT ;  /* 0x0000007f03037812 */ /* 0x002fce00078ec0ff */
[----:B------:R-:W1:Y:S01]  /*00a0*/  LDC.64 R26, c[0x0][0x210] ;  /* 0x00008400ff1a7b82 */ /* 0x000e620000000a00 */
[----:B---3--:R-:W-:-:S07]  /*00b0*/  IMAD R3, R0, 0x80, R3 ;  /* 0x0000008000037824 */ /* 0x008fce00078e0203 */
[----:B------:R-:W3:Y:S01]  /*00c0*/  LDC.64 R20, c[0x0][0x218] ;  /* 0x00008600ff147b82 */ /* 0x000ee20000000a00 */
[----:B------:R-:W-:-:S04]  /*00d0*/  SHF.R.S32.HI R0, RZ, 0x1f, R3 ;  /* 0x0000001fff007819 */ /* 0x000fc80000011403 */
[----:B------:R-:W-:-:S03]  /*00e0*/  LEA.HI R0, R0, R3, RZ, 0x4 ;  /* 0x0000000300007211 */ /* 0x000fc600078f20ff */
[----:B------:R-:W1:Y:S01]  /*00f0*/  LDC.64 R34, c[0x0][0x230] ;  /* 0x00008c00ff227b82 */ /* 0x000e620000000a00 */
[----:B------:R-:W-:-:S05]  /*0100*/  SHF.R.S32.HI R6, RZ, 0x4, R0 ;  /* 0x00000004ff067819 */ /* 0x000fca0000011400 */
[----:B------:R-:W-:-:S05]  /*0110*/  IMAD.HI R2, R6, 0x66666667, RZ ;  /* 0x6666666706027827 */ /* 0x000fca00078e02ff */
[----:B------:R-:W-:-:S04]  /*0120*/  SHF.R.U32.HI R5, RZ, 0x1f, R2 ;  /* 0x0000001fff057819 */ /* 0x000fc80000011602 */
[----:B------:R-:W-:-:S05]  /*0130*/  LEA.HI.SX32 R5, R2, R5, 0x1d ;  /* 0x0000000502057211 */ /* 0x000fca00078feaff */
[----:B------:R-:W-:-:S04]  /*0140*/  IMAD R6, R5, -0x14, R6 ;  /* 0xffffffec05067824 */ /* 0x000fc800078e0206 */
[C---:B--2---:R-:W-:Y:S01]  /*0150*/  IMAD.WIDE R10, R6.reuse, 0x4, R10 ;  /* 0x00000004060a7825 */ /* 0x044fe200078e020a */
[C---:B------:R-:W-:Y:S02]  /*0160*/  ISETP.GE.AND P0, PT, R6.reuse, 0x4, PT ;  /* 0x000000040600780c */ /* 0x040fe40003f06270 */
[----:B------:R-:W-:Y:S02]  /*0170*/  LOP3.LUT R7, R6, 0xfffffffc, RZ, 0xc0, !PT ;  /* 0xfffffffc06077812 */ /* 0x000fe400078ec0ff */
[----:B------:R-:W-:Y:S02]  /*0180*/  ISETP.LT.AND P2, PT, R3, 0x500, !P0 ;  /* 0x000005000300780c */ /* 0x000fe40004741270 */
[----:B------:R-:W-:-:S04]  /*0190*/  ISETP.NE.AND P1, PT, R7, 0xc, PT ;  /* 0x0000000c0700780c */ /* 0x000fc80003f25270 */
[----:B------:R-:W-:Y:S02]  /*01a0*/  ISETP.LT.AND P3, PT, R3, 0x500, !P1 ;  /* 0x000005000300780c */ /* 0x000fe40004f61270 */
[----:B------:R-:W-:Y:S01]  /*01b0*/  CS2R R4, SRZ ;  /* 0x0000000000047805 */ /* 0x000fe2000001ff00 */
[----:B----4-:R-:W-:-:S04]  /*01c0*/  IMAD.WIDE R16, R6, 0x4, R16 ;  /* 0x0000000406107825 */ /* 0x010fc800078e0210 */
[----:B------:R-:W-:Y:S01]  /*01d0*/  IMAD.HI R2, R3, 0x66666667, RZ ;  /* 0x6666666703027827 */ /* 0x000fe200078e02ff */
[----:B------:R2:W4:Y:S01]  /*01e0*/  @P2 LDG.E.EL R12, desc[UR4][R10.64] ;  /* 0x000000040a0c2981 */ /* 0x000522000c2e1900 */
[----:B------:R-:W-:Y:S02]  /*01f0*/  LOP3.LUT R0, R0, 0xfffffff0, RZ, 0xc0, !PT ;  /* 0xfffffff000007812 */ /* 0x000fe400078ec0ff */
[C---:B0-----:R-:W-:Y:S01]  /*0200*/  IMAD.WIDE R22, R6.reuse, 0x4, R22 ;  /* 0x0000000406167825 */ /* 0x041fe200078e0216 */
[----:B------:R-:W-:Y:S01]  /*0210*/  MOV R25, RZ ;  /* 0x000000ff00197202 */ /* 0x000fe20000000f00 */
[----:B------:R-:W4:Y:S01]  /*0220*/  @P3 LDG.E.EL R5, desc[UR4][R16.64+-0x30] ;  /* 0xffffd00410053981 */ /* 0x000f22000c2e1900 */
[----:B------:R-:W-:Y:S01]  /*0230*/  SHF.R.U32.HI R15, RZ, 0x1f, R2 ;  /* 0x0000001fff0f7819 */ /* 0x000fe20000011602 */
[----:B---3--:R-:W-:Y:S01]  /*0240*/  IMAD.WIDE R20, R6, 0x4, R20 ;  /* 0x0000000406147825 */ /* 0x008fe200078e0214 */
[----:B------:R-:W-:Y:S01]  /*0250*/  ISETP.NE.AND P6, PT, R7, 0x4, PT ;  /* 0x000000040700780c */ /* 0x000fe20003fc5270 */
[----:B--2---:R-:W0:Y:S01]  /*0260*/  LDC.64 R10, c[0x0][0x2a8] ;  /* 0x0000aa00ff0a7b82 */ /* 0x004e220000000a00 */
[----:B------:R-:W-:Y:S01]  /*0270*/  LEA.HI.SX32 R2, R2, R15, 0x19 ;  /* 0x0000000f02027211 */ /* 0x000fe200078fcaff */
[----:B------:R-:W-:Y:S01]  /*0280*/  IMAD.IADD R19, R3, 0x1, -R0 ;  /* 0x0000000103137824 */ /* 0x000fe200078e0a00 */
[----:B------:R2:W3:Y:S01]  /*0290*/  @P2 LDG.E.EL R25, desc[UR4][R20.64] ;  /* 0x0000000414192981 */ /* 0x0004e2000c2e1900 */
[----:B------:R-:W-:Y:S01]  /*02a0*/  IMAD.MOV.U32 R29, RZ, RZ, RZ ;  /* 0x000000ffff1d7224 */ /* 0x000fe200078e00ff */
[----:B------:R-:W-:-:S03]  /*02b0*/  P2R R13, PR, RZ, 0x2 ;  /* 0x00000002ff0d7803 */ /* 0x000fc60000000000 */
[----:B------:R-:W1:Y:S01]  /*02c0*/  LDC.64 R14, c[0x0][0x290] ;  /* 0x0000a400ff0e7b82 */ /* 0x000e620000000a00 */
[----:B------:R-:W-:-:S05]  /*02d0*/  LEA R19, R2, R19, 0x6 ;  /* 0x0000001302137211 */ /* 0x000fca00078e30ff */
[----:B------:R-:W-:Y:S01]  /*02e0*/  IMAD R28, R6, 0x10, R19 ;  /* 0x00000010061c7824 */ /* 0x000fe200078e0213 */
[----:B------:R-:W-:Y:S01]  /*02f0*/  HFMA2.MMA R0, -RZ, RZ, 0, 0 ;  /* 0x00000000ff007435 */ /* 0x000fe200000001ff */
[----:B--2---:R-:W2:Y:S02]  /*0300*/  LDC.64 R20, c[0x0][0x250] ;  /* 0x00009400ff147b82 */ /* 0x004ea40000000a00 */
[----:B------:R-:W-:Y:S02]  /*0310*/  VIADD R17, R28, 0xffffff40 ;  /* 0xffffff401c117836 */ /* 0x000fe40000000000 */
[----:B------:R-:W-:Y:S02]  /*0320*/  IMAD.MOV.U32 R19, RZ, RZ, RZ ;  /* 0x000000ffff137224 */ /* 0x000fe400078e00ff */
[----:B-----5:R-:W-:-:S04]  /*0330*/  IMAD.WIDE R8, R17, 0x4, R8 ;  /* 0x0000000411087825 */ /* 0x020fc800078e0208 */
[----:B------:R-:W-:Y:S01]  /*0340*/  IMAD.MOV.U32 R17, RZ, RZ, RZ ;  /* 0x000000ffff117224 */ /* 0x000fe200078e00ff */
[----:B------:R-:W5:Y:S01]  /*0350*/  @P3 LDG.E.EL R19, desc[UR4][R22.64+-0x30] ;  /* 0xffffd00416133981 */ /* 0x000f62000c2e1900 */
[C---:B0-----:R-:W-:Y:S02]  /*0360*/  IMAD.WIDE R30, R6.reuse, 0x4, R10 ;  /* 0x00000004061e7825 */ /* 0x041fe400078e020a */
[----:B------:R-:W0:Y:S02]  /*0370*/  LDC.64 R10, c[0x0][0x228] ;  /* 0x00008a00ff0a7b82 */ /* 0x000e240000000a00 */
[C---:B-1----:R-:W-:Y:S01]  /*0380*/  IMAD.WIDE R14, R6.reuse, 0x4, R14 ;  /* 0x00000004060e7825 */ /* 0x042fe200078e020e */
[----:B------:R-:W3:Y:S04]  /*0390*/  @P3 LDG.E R17, desc[UR4][R8.64] ;  /* 0x0000000408113981 */ /* 0x000ee8000c1e1900 */
[----:B------:R1:W3:Y:S04]  /*03a0*/  @P3 LDG.E.EL R0, desc[UR4][R14.64+-0x30] ;  /* 0xffffd0040e003981 */ /* 0x0002e8000c2e1900 */
[----:B------:R0:W5:Y:S01]  /*03b0*/  @P3 LDG.E.EL R4, desc[UR4][R30.64+-0x30] ;  /* 0xffffd0041e043981 */ /* 0x000162000c2e1900 */
[----:B-1----:R-:W1:Y:S01]  /*03c0*/  LDC.64 R14, c[0x0][0x240] ;  /* 0x00009000ff0e7b82 */ /* 0x002e620000000a00 */
[----:B0-----:R-:W-:-:S07]  /*03d0*/  IMAD.WIDE R10, R6, 0x4, R10 ;  /* 0x00000004060a7825 */ /* 0x001fce00078e020a */
[----:B------:R-:W0:Y:S01]  /*03e0*/  LDC.64 R30, c[0x0][0x248] ;  /* 0x00009200ff1e7b82 */ /* 0x000e220000000a00 */
[----:B------:R-:W-:Y:S02]  /*03f0*/  IMAD.MOV.U32 R23, RZ, RZ, 0x3e800000 ;  /* 0x3e800000ff177424 */ /* 0x000fe400078e00ff */
[----:B-1----:R-:W-:-:S05]  /*0400*/  IMAD.WIDE R32, R6, 0x4, R14 ;  /* 0x0000000406207825 */ /* 0x002fca00078e020e */
[----:B------:R-:W1:Y:S01]  /*0410*/  LDC.64 R14, c[0x0][0x238] ;  /* 0x00008e00ff0e7b82 */ /* 0x000e620000000a00 */
[----:B--2---:R-:W-:-:S04]  /*0420*/  IMAD.WIDE R20, R6, 0x4, R20 ;  /* 0x0000000406147825 */ /* 0x004fc800078e0214 */
[C---:B0-----:R-:W-:Y:S01]  /*0430*/  IMAD.WIDE R30, R6.reuse, 0x4, R30 ;  /* 0x00000004061e7825 */ /* 0x041fe200078e021e */
[----:B------:R-:W-:-:S03]  /*0440*/  ISETP.GT.AND P1, PT, R6, 0xf, PT ;  /* 0x0000000f0600780c */ /* 0x000fc60003f24270 */
[----:B------:R-:W-:Y:S01]  /*0450*/  IMAD.MOV.U32 R22, RZ, RZ, RZ ;  /* 0x000000ffff167224 */ /* 0x000fe200078e00ff */
[----:B----4-:R-:W-:-:S05]  /*0460*/  SEL R12, R12, RZ, P2 ;  /* 0x000000ff0c0c7207 */ /* 0x010fca0001000000 */
[----:B------:R-:W-:Y:S01]  /*0470*/  FADD R12, R12, 9.9999997473787516356e-06 ;  /* 0x3727c5ac0c0c7421 */ /* 0x000fe20000000000 */
[----:B------:R-:W-:Y:S01]  /*0480*/  SEL R16, R5, RZ, P3 ;  /* 0x000000ff05107207 */ /* 0x000fe20001800000 */
[----:B------:R-:W-:Y:S02]  /*0490*/  IMAD R5, R2, -0x140, R3 ;  /* 0xfffffec002057824 */ /* 0x000fe400078e0203 */
[----:B------:R-:W0:Y:S02]  /*04a0*/  MUFU.SQRT R24, R12 ;  /* 0x0000000c00187308 */ /* 0x000e240000002000 */
[----:B------:R-:W-:Y:S01]  /*04b0*/  FADD R16, R16, 9.9999997473787516356e-06 ;  /* 0x3727c5ac10107421 */ /* 0x000fe20000000000 */
[----:B------:R-:W-:-:S05]  /*04c0*/  LEA R5, R2, R5, 0x6 ;  /* 0x0000000502057211 */ /* 0x000fca00078e30ff */
[----:B------:R-:W2:Y:S01]  /*04d0*/  MUFU.SQRT R18, R16 ;  /* 0x0000001000127308 */ /* 0x000ea20000002000 */
[----:B------:R-:W-:-:S04]  /*04e0*/  IMAD.WIDE R8, R5, 0x4, R26 ;  /* 0x0000000405087825 */ /* 0x000fc800078e021a */
[----:B------:R-:W-:Y:S01]  /*04f0*/  IMAD.MOV.U32 R5, RZ, RZ, RZ ;  /* 0x000000ffff057224 */ /* 0x000fe200078e00ff */
[C---:B0-----:R-:W-:Y:S02]  /*0500*/  FSETP.GT.AND P5, PT, R24.reuse, 8.50705917302346158658e+37, PT ;  /* 0x7e8000001800780b */ /* 0x041fe40003fa4000 */
[----:B------:R-:W-:Y:S02]  /*0510*/  FSETP.GEU.AND P4, PT, R24, 1.175494350822287508e-38, PT ;  /* 0x008000001800780b */ /* 0x000fe40003f8e000 */
[----:B--2---:R-:W-:Y:S01]  /*0520*/  FSETP.GT.AND P0, PT, R18, 8.50705917302346158658e+37, PT ;  /* 0x7e8000001200780b */ /* 0x004fe20003f04000 */
[----:B------:R0:W2:Y:S01]  /*0530*/  @P2 LDG.E.EL R5, desc[UR4][R10.64] ;  /* 0x000000040a052981 */ /* 0x0000a2000c2e1900 */
[----:B------:R-:W-:Y:S01]  /*0540*/  FSEL R16, R23, 1, P5 ;  /* 0x3f80000017107808 */ /* 0x000fe20002800000 */
[----:B------:R-:W-:Y:S01]  /*0550*/  HFMA2.MMA R12, -RZ, RZ, 0, 0 ;  /* 0x00000000ff0c7435 */ /* 0x000fe200000001ff */
[----:B------:R-:W-:Y:S01]  /*0560*/  CS2R R26, SRZ ;  /* 0x00000000001a7805 */ /* 0x000fe2000001ff00 */
[----:B------:R-:W4:Y:S01]  /*0570*/  @P2 LDG.E R22, desc[UR4][R8.64] ;  /* 0x0000000408162981 */ /* 0x000f22000c1e1900 */
[----:B0-----:R-:W0:Y:S03]  /*0580*/  LDC.64 R10, c[0x0][0x258] ;  /* 0x00009600ff0a7b82 */ /* 0x001e260000000a00 */
[----:B------:R-:W-:-:S02]  /*0590*/  @P5 FMUL R24, R24, 0.25 ;  /* 0x3e80000018185820 */ /* 0x000fc40000400000 */
[----:B------:R-:W-:Y:S01]  /*05a0*/  @!P4 FMUL R16, R16, 16777216 ;  /* 0x4b8000001010c820 */ /* 0x000fe20000400000 */
[----:B------:R-:W-:Y:S01]  /*05b0*/  FSEL R2, R23, 1, P0 ;  /* 0x3f80000017027808 */ /* 0x000fe20000000000 */
[----:B------:R-:W-:Y:S01]  /*05c0*/  @!P4 FMUL R24, R24, 16777216 ;  /* 0x4b8000001818c820 */ /* 0x000fe20000400000 */
[C---:B------:R-:W-:Y:S01]  /*05d0*/  FSETP.GEU.AND P4, PT, R18.reuse, 1.175494350822287508e-38, PT ;  /* 0x008000001200780b */ /* 0x040fe20003f8e000 */
[----:B------:R-:W-:Y:S01]  /*05e0*/  @P0 FMUL R18, R18, 0.25 ;  /* 0x3e80000012120820 */ /* 0x000fe20000400000 */
[----:B------:R-:W-:Y:S02]  /*05f0*/  ISETP.LT.AND P0, PT, R3, 0x500, !P6 ;  /* 0x000005000300780c */ /* 0x000fe40007701270 */
[----:B---3--:R-:W-:-:S11]  /*0600*/  SEL R0, R0, RZ, P3 ;  /* 0x000000ff00007207 */ /* 0x008fd60001800000 */
[----:B------:R3:W2:Y:S01]  /*0610*/  @P0 LDG.E.EL R27, desc[UR4][R30.64+-0x10] ;  /* 0xfffff0041e1b0981 */ /* 0x0006a2000c2e1900 */
[----:B0-----:R-:W-:-:S03]  /*0620*/  IMAD.WIDE R10, R6, 0x4, R10 ;  /* 0x00000004060a7825 */ /* 0x001fc600078e020a */
[----:B------:R-:W2:Y:S04]  /*0630*/  @P0 LDG.E.EL R29, desc[UR4][R20.64+-0x10] ;  /* 0xfffff004141d0981 */ /* 0x000ea8000c2e1900 */
[----:B------:R0:W2:Y:S01]  /*0640*/  @P0 LDG.E.EL R12, desc[UR4][R10.64+-0x10] ;  /* 0xfffff0040a0c0981 */ /* 0x0000a2000c2e1900 */
[----:B---3--:R-:W-:Y:S01]  /*0650*/  VIADD R31, R28, 0xffffffc0 ;  /* 0xffffffc01c1f7836 */ /* 0x008fe20000000000 */
[----:B0-----:R-:W0:Y:S01]  /*0660*/  LDC.64 R10, c[0x0][0x2b0] ;  /* 0x0000ac00ff0a7b82 */ /* 0x001e220000000a00 */
[----:B------:R-:W-:Y:S02]  /*0670*/  CS2R R20, SRZ ;  /* 0x0000000000147805 */ /* 0x000fe4000001ff00 */
[----:B-1----:R-:W-:Y:S01]  /*0680*/  IMAD.WIDE R14, R31, 0x4, R14 ;  /* 0x000000041f0e7825 */ /* 0x002fe200078e020e */
[----:B-----5:R-:W-:-:S04]  /*0690*/  SEL R4, R4, RZ, P3 ;  /* 0x000000ff04047207 */ /* 0x020fc80001800000 */
[----:B------:R1:W3:Y:S02]  /*06a0*/  @P0 LDG.E R20, desc[UR4][R14.64] ;  /* 0x000000040e140981 */ /* 0x0002e4000c1e1900 */
[----:B-1----:R-:W-:Y:S02]  /*06b0*/  SEL R15, R19, RZ, P3 ;  /* 0x000000ff130f7207 */ /* 0x002fe40001800000 */
[----:B------:R-:W-:Y:S02]  /*06c0*/  SEL R14, R17, RZ, P3 ;  /* 0x000000ff110e7207 */ /* 0x000fe40001800000 */
[----:B------:R-:W-:Y:S01]  /*06d0*/  ISETP.LT.AND P3, PT, R3, 0x500, P1 ;  /* 0x000005000300780c */ /* 0x000fe20000f61270 */
[----:B------:R-:W-:-:S04]  /*06e0*/  VIADD R17, R28, 0xffffff00 ;  /* 0xffffff001c117836 */ /* 0x000fc80000000000 */
[----:B0-----:R-:W-:-:S08]  /*06f0*/  IMAD.WIDE R10, R17, 0x4, R10 ;  /* 0x00000004110a7825 */ /* 0x001fd000078e020a */
[----:B------:R0:W5:Y:S02]  /*0700*/  @P3 LDG.E R26, desc[UR4][R10.64] ;  /* 0x000000040a1a3981 */ /* 0x000164000c1e1900 */
[----:B0-----:R-:W0:Y:S01]  /*0710*/  LDC.64 R10, c[0x0][0x2c0] ;  /* 0x0000b000ff0a7b82 */ /* 0x001e220000000a00 */
[----:B------:R-:W-:Y:S01]  /*0720*/  MOV R17, RZ ;  /* 0x000000ff00117202 */ /* 0x000fe20000000f00 */
[----:B------:R-:W-:-:S04]  /*0730*/  @!P4 FMUL R18, R18, 16777216 ;  /* 0x4b8000001212c820 */ /* 0x000fc80000400000 */
[----:B------:R-:W1:Y:S01]  /*0740*/  MUFU.RCP R19, R18 ;  /* 0x0000001200137308 */ /* 0x000e620000001000 */
[----:B0-----:R-:W-:-:S05]  /*0750*/  IMAD.WIDE R10, R6, 0x4, R10 ;  /* 0x00000004060a7825 */ /* 0x001fca00078e020a */
[----:B------:R0:W4:Y:S02]  /*0760*/  @P3 LDG.E.EL R17, desc[UR4][R10.64+-0x40] ;  /* 0xffffc0040a113981 */ /* 0x000124000c2e1900 */
[----:B0-----:R-:W0:Y:S01]  /*0770*/  LDC.64 R10, c[0x0][0x2b8] ;  /* 0x0000ae00ff0a7b82 */ /* 0x001e220000000a00 */
[----:B------:R-:W-:-:S04]  /*0780*/  @!P4 FMUL R2, R2, 16777216 ;  /* 0x4b8000000202c820 */ /* 0x000fc80000400000 */
[----:B-1----:R-:W-:-:S03]  /*0790*/  FMUL R2, R19, R2 ;  /* 0x0000000213027220 */ /* 0x002fc60000400000 */
[----:B------:R-:W1:Y:S01]  /*07a0*/  LDC.64 R18, c[0x0][0x2c8] ;  /* 0x0000b200ff127b82 */ /* 0x000e620000000a00 */
[----:B0-----:R-:W-:-:S05]  /*07b0*/  IMAD.WIDE R10, R6, 0x4, R10 ;  /* 0x00000004060a7825 */ /* 0x001fca00078e020a */
[----:B------:R0:W4:Y:S02]  /*07c0*/  @P3 LDG.E.EL R21, desc[UR4][R10.64+-0x40] ;  /* 0xffffc0040a153981 */ /* 0x000124000c2e1900 */
[----:B0-----:R-:W0:Y:S01]  /*07d0*/  LDC.64 R10, c[0x0][0x2d0] ;  /* 0x0000b400ff0a7b82 */ /* 0x001e220000000a00 */
[----:B------:R-:W-:Y:S01]  /*07e0*/  FADD R14, R14, -R0 ;  /* 0x800000000e0e7221 */ /* 0x000fe20000000000 */
[----:B------:R-:W-:Y:S01]  /*07f0*/  IMAD.MOV.U32 R0, RZ, RZ, RZ ;  /* 0x000000ffff007224 */ /* 0x000fe200078e00ff */
[----:B------:R-:W-:Y:S01]  /*0800*/  CS2R R8, SRZ ;  /* 0x0000000000087805 */ /* 0x000fe2000001ff00 */
[----:B-1----:R-:W-:-:S04]  /*0810*/  IMAD.WIDE R18, R6, 0x4, R18 ;  /* 0x0000000406127825 */ /* 0x002fc800078e0212 */
[----:B------:R-:W-:Y:S01]  /*0820*/  FMUL R14, R2, R14 ;  /* 0x0000000e020e7220 */ /* 0x000fe20000400000 */
[----:B------:R-:W-:Y:S01]  /*0830*/  IMAD.MOV.U32 R2, RZ, RZ, RZ ;  /* 0x000000ffff027224 */ /* 0x000fe200078e00ff */
[----:B------:R0:W4:Y:S04]  /*0840*/  @P3 LDG.E.EL R0, desc[UR4][R18.64+-0x40] ;  /* 0xffffc00412003981 */ /* 0x000128000c2e1900 */
[----:B------:R-:W4:Y:S01]  /*0850*/  @P0 LDG.E.EL R9, desc[UR4][R32.64+-0x10] ;  /* 0xfffff00420090981 */ /* 0x000f22000c2e1900 */
[----:B0-----:R-:W-:-:S05]  /*0860*/  IMAD.WIDE R18, R6, 0x4, R10 ;  /* 0x0000000406127825 */ /* 0x001fca00078e020a */
[----:B------:R3:W4:Y:S01]  /*0870*/  @P3 LDG.E.EL R2, desc[UR4][R18.64+-0x40] ;  /* 0xffffc00412023981 */ /* 0x000722000c2e1900 */
[----:B------:R-:W-:Y:S02]  /*0880*/  FFMA R4, R15, R14, R4 ;  /* 0x0000000e0f047223 */ /* 0x000fe40000000004 */
[----:B------:R-:W0:Y:S02]  /*0890*/  LDC.64 R14, c[0x0][0x270] ;  /* 0x00009c00ff0e7b82 */ /* 0x000e240000000a00 */
[----:B0-----:R-:W-:Y:S01]  /*08a0*/  IMAD.WIDE R14, R6, 0x4, R14 ;  /* 0x00000004060e7825 */ /* 0x001fe200078e020e */
[----:B--2---:R-:W-:Y:S02]  /*08b0*/  SEL R27, R27, RZ, P0 ;  /* 0x000000ff1b1b7207 */ /* 0x004fe40000000000 */
[----:B------:R-:W-:Y:S02]  /*08c0*/  SEL R11, R29, RZ, P0 ;  /* 0x000000ff1d0b7207 */ /* 0x000fe40000000000 */
[----:B------:R-:W-:-:S02]  /*08d0*/  SEL R10, R12, RZ, P0 ;  /* 0x000000ff0c0a7207 */ /* 0x000fc40000000000 */
[----:B---3--:R-:W-:Y:S01]  /*08e0*/  SEL R18, R20, RZ, P0 ;  /* 0x000000ff14127207 */ /* 0x008fe20000000000 */
[----:B------:R-:W-:Y:S01]  /*08f0*/  HFMA2.MMA R20, -RZ, RZ, 0, 0 ;  /* 0x00000000ff147435 */ /* 0x000fe200000001ff */
[----:B-----5:R-:W-:Y:S01]  /*0900*/  SEL R26, R26, RZ, P3 ;  /* 0x000000ff1a1a7207 */ /* 0x020fe20001800000 */
[----:B------:R-:W-:Y:S01]  /*0910*/  IMAD.MOV.U32 R12, RZ, RZ, RZ ;  /* 0x000000ffff0c7224 */ /* 0x000fe200078e00ff */
[----:B----4-:R-:W-:Y:S02]  /*0920*/  SEL R17, R17, RZ, P3 ;  /* 0x000000ff11117207 */ /* 0x010fe40001800000 */
[----:B------:R-:W-:Y:S02]  /*0930*/  SEL R21, R21, RZ, P3 ;  /* 0x000000ff15157207 */ /* 0x000fe40001800000 */
[----:B------:R-:W-:Y:S02]  /*0940*/  SEL R19, R0, RZ, P3 ;  /* 0x000000ff00137207 */ /* 0x000fe40001800000 */
[----:B------:R-:W-:-:S02]  /*0950*/  SEL R9, R9, RZ, P0 ;  /* 0x000000ff09097207 */ /* 0x000fc40000000000 */
[----:B------:R-:W-:Y:S02]  /*0960*/  ISETP.NE.AND P0, PT, R7, 0x8, PT ;  /* 0x000000080700780c */ /* 0x000fe40003f05270 */
[----:B------:R-:W-:Y:S02]  /*0970*/  SEL R0, R2, RZ, P3 ;  /* 0x000000ff02007207 */ /* 0x000fe40001800000 */
[----:B------:R-:W-:-:S13]  /*0980*/  ISETP.LT.AND P3, PT, R3, 0x500, !P0 ;  /* 0x000005000300780c */ /* 0x000fda0004761270 */
[----:B------:R0:W2:Y:S02]  /*0990*/  @P3 LDG.E.EL R20, desc[UR4][R14.64+-0x20] ;  /* 0xffffe0040e143981 */ /* 0x0000a4000c2e1900 */
[----:B0-----:R-:W0:Y:S02]  /*09a0*/  LDC.64 R14, c[0x0][0x268] ;  /* 0x00009a00ff0e7b82 */ /* 0x001e240000000a00 */
[----:B0-----:R-:W-:-:S05]  /*09b0*/  IMAD.WIDE R14, R6, 0x4, R14 ;  /* 0x00000004060e7825 */ /* 0x001fca00078e020e */
[----:B------:R0:W3:Y:S02]  /*09c0*/  @P3 LDG.E.EL R12, desc[UR4][R14.64+-0x20] ;  /* 0xffffe0040e0c3981 */ /* 0x0000e4000c2e1900 */
[----:B0-----:R-:W0:Y:S01]  /*09d0*/  LDC.64 R14, c[0x0][0x278] ;  /* 0x00009e00ff0e7b82 */ /* 0x001e220000000a00 */
[----:B------:R-:W-:Y:S02]  /*09e0*/  IMAD.MOV.U32 R2, RZ, RZ, RZ ;  /* 0x000000ffff027224 */ /* 0x000fe400078e00ff */
[----:B0-----:R-:W-:-:S05]  /*09f0*/  IMAD.WIDE R14, R6, 0x4, R14 ;  /* 0x00000004060e7825 */ /* 0x001fca00078e020e */
[----:B------:R0:W4:Y:S02]  /*0a00*/  @P3 LDG.E.EL R2, desc[UR4][R14.64+-0x20] ;  /* 0xffffe0040e023981 */ /* 0x000124000c2e1900 */
[----:B0-----:R-:W0:Y:S01]  /*0a10*/  LDC.64 R14, c[0x0][0x280] ;  /* 0x0000a000ff0e7b82 */ /* 0x001e220000000a00 */
[----:B------:R-:W-:Y:S01]  /*0a20*/  MOV R29, RZ ;  /* 0x000000ff001d7202 */ /* 0x000fe20000000f00 */
[----:B0-----:R-:W-:-:S05]  /*0a30*/  IMAD.WIDE R14, R6, 0x4, R14 ;  /* 0x00000004060e7825 */ /* 0x001fca00078e020e */
[----:B------:R0:W5:Y:S02]  /*0a40*/  @P3 LDG.E.EL R29, desc[UR4][R14.64+-0x20] ;  /* 0xffffe0040e1d3981 */ /* 0x000164000c2e1900 */
[----:B0-----:R-:W0:Y:S01]  /*0a50*/  LDC.64 R14, c[0x0][0x260] ;  /* 0x00009800ff0e7b82 */ /* 0x001e220000000a00 */
[----:B------:R-:W-:Y:S01]  /*0a60*/  VIADD R31, R28, 0xffffff80 ;  /* 0xffffff801c1f7836 */ /* 0x000fe20000000000 */
[----:B------:R-:W-:-:S03]  /*0a70*/  HFMA2.MMA R28, -RZ, RZ, 0, 0 ;  /* 0x00000000ff1c7435 */ /* 0x000fc600000001ff */
[----:B0-----:R-:W-:-:S07]  /*0a80*/  IMAD.WIDE R14, R31, 0x4, R14 ;  /* 0x000000041f0e7825 */ /* 0x001fce00078e020e */
[----:B------:R0:W5:Y:S01]  /*0a90*/  @P3 LDG.E R28, desc[UR4][R14.64] ;  /* 0x000000040e1c3981 */ /* 0x000162000c1e1900 */
[----:B------:R-:W-:-:S05]  /*0aa0*/  IMAD.WIDE R34, R6, 0x4, R34 ;  /* 0x0000000406227825 */ /* 0x000fca00078e0222 */
[----:B------:R-:W5:Y:S01]  /*0ab0*/  @P2 LDG.E.EL R8, desc[UR4][R34.64] ;  /* 0x0000000422082981 */ /* 0x000f62000c2e1900 */
[----:B------:R-:W-:Y:S01]  /*0ac0*/  FADD R32, R17, 9.9999997473787516356e-06 ;  /* 0x3727c5ac11207421 */ /* 0x000fe20000000000 */
[----:B------:R-:W-:-:S03]  /*0ad0*/  FADD R31, R27, 9.9999997473787516356e-06 ;  /* 0x3727c5ac1b1f7421 */ /* 0x000fc60000000000 */
[----:B------:R-:W1:Y:S08]  /*0ae0*/  MUFU.SQRT R17, R32 ;  /* 0x0000002000117308 */ /* 0x000e700000002000 */
[----:B------:R-:W0:Y:S01]  /*0af0*/  MUFU.SQRT R27, R31 ;  /* 0x0000001f001b7308 */ /* 0x000e220000002000 */
[C---:B-1----:R-:W-:Y:S02]  /*0b00*/  FSETP.GT.AND P4, PT, R17.reuse, 8.50705917302346158658e+37, PT ;  /* 0x7e8000001100780b */ /* 0x042fe40003f84000 */
[----:B------:R-:W-:-:S02]  /*0b10*/  FSETP.GEU.AND P5, PT, R17, 1.175494350822287508e-38, PT ;  /* 0x008000001100780b */ /* 0x000fc40003fae000 */
[----:B0-----:R-:W-:Y:S02]  /*0b20*/  FSETP.GT.AND P6, PT, R27, 8.50705917302346158658e+37, PT ;  /* 0x7e8000001b00780b */ /* 0x001fe40003fc4000 */
[----:B------:R-:W-:-:S07]  /*0b30*/  FSEL R30, R23, 1, P4 ;  /* 0x3f800000171e7808 */ /* 0x000fce0002000000 */
[----:B------:R-:W-:Y:S01]  /*0b40*/  @P4 FMUL R17, R17, 0.25 ;  /* 0x3e80000011114820 */ /* 0x000fe20000400000 */
[----:B------:R-:W-:Y:S02]  /*0b50*/  FSETP.GEU.AND P4, PT, R27, 1.175494350822287508e-38, PT ;  /* 0x008000001b00780b */ /* 0x000fe40003f8e000 */
[----:B------:R-:W-:Y:S01]  /*0b60*/  FSEL R14, R23, 1, P6 ;  /* 0x3f800000170e7808 */ /* 0x000fe20003000000 */
[----:B------:R-:W-:Y:S01]  /*0b70*/  @!P5 FMUL R17, R17, 16777216 ;  /* 0x4b8000001111d820 */ /* 0x000fe20000400000 */
[----:B------:R-:W-:-:S05]  /*0b80*/  @P6 FMUL R27, R27, 0.25 ;  /* 0x3e8000001b1b6820 */ /* 0x000fca0000400000 */
[----:B------:R-:W0:Y:S01]  /*0b90*/  MUFU.RCP R17, R17 ;  /* 0x0000001100117308 */ /* 0x000e220000001000 */
[----:B------:R-:W-:-:S03]  /*0ba0*/  @!P5 FMUL R30, R30, 16777216 ;  /* 0x4b8000001e1ed820 */ /* 0x000fc60000400000 */
[----:B------:R-:W-:-:S06]  /*0bb0*/  @!P4 FMUL R27, R27, 16777216 ;  /* 0x4b8000001b1bc820 */ /* 0x000fcc0000400000 */
[----:B------:R-:W-:Y:S01]  /*0bc0*/  MUFU.RCP R27, R27 ;  /* 0x0000001b001b7308 */ /* 0x000fe20000001000 */
[----:B0-----:R-:W-:Y:S01]  /*0bd0*/  FMUL R30, R17, R30 ;  /* 0x0000001e111e7220 */ /* 0x001fe20000400000 */
[----:B------:R-:W-:Y:S01]  /*0be0*/  FADD R17, R18, -R9 ;  /* 0x8000000912117221 */ /* 0x000fe20000000000 */
[----:B------:R-:W-:Y:S01]  /*0bf0*/  @!P4 FMUL R14, R14, 16777216 ;  /* 0x4b8000000e0ec820 */ /* 0x000fe20000400000 */
[----:B------:R-:W-:Y:S02]  /*0c00*/  ISETP.GT.AND P5, PT, R6, 0xf, PT ;  /* 0x0000000f0600780c */ /* 0x000fe40003fa4270 */
[----:B--2---:R-:W-:-:S05]  /*0c10*/  SEL R20, R20, RZ, P3 ;  /* 0x000000ff14147207 */ /* 0x004fca0001800000 */
[----:B------:R-:W-:-:S04]  /*0c20*/  FADD R20, R20, 9.9999997473787516356e-06 ;  /* 0x3727c5ac14147421 */ /* 0x000fc80000000000 */
[----:B------:R-:W0:Y:S02]  /*0c30*/  MUFU.SQRT R15, R20 ;  /* 0x00000014000f7308 */ /* 0x000e240000002000 */
[C---:B0-----:R-:W-:Y:S02]  /*0c40*/  FSETP.GT.AND P1, PT, R15.reuse, 8.50705917302346158658e+37, PT ;  /* 0x7e8000000f00780b */ /* 0x041fe40003f24000 */
[----:B------:R-:W-:Y:S02]  /*0c50*/  FSETP.GEU.AND P6, PT, R15, 1.175494350822287508e-38, PT ;  /* 0x008000000f00780b */ /* 0x000fe40003fce000 */
[----:B------:R-:W-:-:S09]  /*0c60*/  FSEL R23, R23, 1, P1 ;  /* 0x3f80000017177808 */ /* 0x000fd20000800000 */
[----:B------:R-:W-:Y:S01]  /*0c70*/  @P1 FMUL R15, R15, 0.25 ;  /* 0x3e8000000f0f1820 */ /* 0x000fe20000400000 */
[----:B------:R-:W-:Y:S02]  /*0c80*/  ISETP.NE.AND P1, PT, R13, RZ, PT ;  /* 0x000000ff0d00720c */ /* 0x000fe40003f25270 */
[----:B------:R-:W0:Y:S01]  /*0c90*/  MUFU.RCP R13, R24 ;  /* 0x00000018000d7308 */ /* 0x000e220000001000 */
[----:B------:R-:W-:-:S07]  /*0ca0*/  @!P6 FMUL R15, R15, 16777216 ;  /* 0x4b8000000f0fe820 */ /* 0x000fce0000400000 */
[----:B------:R-:W1:Y:S01]  /*0cb0*/  MUFU.RCP R20, R15 ;  /* 0x0000000f00147308 */ /* 0x000e620000001000 */
[----:B0-----:R-:W-:Y:S01]  /*0cc0*/  FMUL R16, R13, R16 ;  /* 0x000000100d107220 */ /* 0x001fe20000400000 */
[----:B------:R-:W-:Y:S02]  /*0cd0*/  SEL R13, R22, RZ, P2 ;  /* 0x000000ff160d7207 */ /* 0x000fe40001000000 */
[----:B------:R-:W-:Y:S01]  /*0ce0*/  SEL R22, R25, RZ, P2 ;  /* 0x000000ff19167207 */ /* 0x000fe20001000000 */
[----:B------:R-:W-:Y:S01]  /*0cf0*/  FADD R25, R26, -R21 ;  /* 0x800000151a197221 */ /* 0x000fe20000000000 */
[----:B---3--:R-:W-:Y:S01]  /*0d00*/  SEL R21, R12, RZ, P3 ;  /* 0x000000ff0c157207 */ /* 0x008fe20001800000 */
[----:B------:R-:W-:Y:S02]  /*0d10*/  @!P6 FMUL R23, R23, 16777216 ;  /* 0x4b8000001717e820 */ /* 0x000fe40000400000 */
[----:B------:R-:W-:Y:S02]  /*0d20*/  FMUL R25, R30, R25 ;  /* 0x000000191e197220 */ /* 0x000fe40000400000 */
[----:B-1----:R-:W-:-:S02]  /*0d30*/  FMUL R20, R20, R23 ;  /* 0x0000001714147220 */ /* 0x002fc40000400000 */
[----:B------:R-:W-:Y:S01]  /*0d40*/  FFMA R0, R19, R25, R0 ;  /* 0x0000001913007223 */ /* 0x000fe20000000000 */
[----:B------:R-:W-:Y:S02]  /*0d50*/  FMUL R12, R27, R14 ;  /* 0x0000000e1b0c7220 */ /* 0x000fe40000400000 */
[----:B------:R-:W0:Y:S01]  /*0d60*/  LDC.64 R14, c[0x0][0x2d8] ;  /* 0x0000b600ff0e7b82 */ /* 0x000e220000000a00 */
[----:B----4-:R-:W-:Y:S01]  /*0d70*/  SEL R2, R2, RZ, P3 ;  /* 0x000000ff02027207 */ /* 0x010fe20001800000 */
[----:B------:R-:W-:Y:S01]  /*0d80*/  FMUL R12, R12, R17 ;  /* 0x000000110c0c7220 */ /* 0x000fe20000400000 */
[----:B------:R-:W-:Y:S01]  /*0d90*/  ISETP.NE.AND P4, PT, R7, 0x4, PT ;  /* 0x000000040700780c */ /* 0x000fe20003f85270 */
[----:B------:R-:W-:Y:S02]  /*0da0*/  FADD R13, R13, -R22 ;  /* 0x800000160d0d7221 */ /* 0x000fe40000000000 */
[----:B------:R-:W-:Y:S02]  /*0db0*/  FFMA R10, R11, R12, R10 ;  /* 0x0000000c0b0a7223 */ /* 0x000fe4000000000a */
[----:B------:R-:W-:Y:S01]  /*0dc0*/  FMUL R13, R16, R13 ;  /* 0x0000000d100d7220 */ /* 0x000fe20000400000 */
[----:B-----5:R-:W-:Y:S01]  /*0dd0*/  SEL R29, R29, RZ, P3 ;  /* 0x000000ff1d1d7207 */ /* 0x020fe20001800000 */
[----:B0-----:R-:W-:Y:S01]  /*0de0*/  IMAD.WIDE R14, R3, 0x4, R14 ;  /* 0x00000004030e7825 */ /* 0x001fe200078e020e */
[----:B------:R-:W-:-:S02]  /*0df0*/  SEL R28, R28, RZ, P3 ;  /* 0x000000ff1c1c7207 */ /* 0x000fc40001800000 */
[----:B------:R-:W-:-:S03]  /*0e00*/  FSETP.GEU.AND P3, PT, R4, RZ, PT ;  /* 0x000000ff0400720b */ /* 0x000fc60003f6e000 */
[----:B------:R-:W-:Y:S01]  /*0e10*/  FADD R21, R28, -R21 ;  /* 0x800000151c157221 */ /* 0x000fe20000000000 */
[----:B------:R-:W-:Y:S02]  /*0e20*/  FSEL R9, R4, RZ, P3 ;  /* 0x000000ff04097208 */ /* 0x000fe40001800000 */
[----:B------:R-:W-:Y:S01]  /*0e30*/  FSETP.GEU.AND P3, PT, R0, RZ, PT ;  /* 0x000000ff0000720b */ /* 0x000fe20003f6e000 */
[----:B------:R-:W-:-:S03]  /*0e40*/  FMUL R21, R20, R21 ;  /* 0x0000001514157220 */ /* 0x000fc60000400000 */
[----:B------:R-:W-:Y:S01]  /*0e50*/  FSEL R0, R0, RZ, P3 ;  /* 0x000000ff00007208 */ /* 0x000fe20001800000 */
[----:B------:R-:W-:-:S03]  /*0e60*/  FFMA R21, R2, R21, R29 ;  /* 0x0000001502157223 */ /* 0x000fc6000000001d */
[----:B------:R-:W-:Y:S02]  /*0e70*/  @P1 FSEL R9, R0, RZ, P5 ;  /* 0x000000ff00091208 */ /* 0x000fe40002800000 */
[----:B------:R-:W-:Y:S02]  /*0e80*/  FSETP.GEU.AND P1, PT, R21, RZ, PT ;  /* 0x000000ff1500720b */ /* 0x000fe40003f2e000 */
[----:B------:R-:W-:Y:S02]  /*0e90*/  SEL R2, R5, RZ, P2 ;  /* 0x000000ff05027207 */ /* 0x000fe40001000000 */
[----:B------:R-:W-:Y:S02]  /*0ea0*/  @!P0 FSEL R9, R21, RZ, P1 ;  /* 0x000000ff15098208 */ /* 0x000fe40000800000 */
[----:B------:R-:W-:Y:S02]  /*0eb0*/  ISETP.GE.AND P1, PT, R3, 0x500, PT ;  /* 0x000005000300780c */ /* 0x000fe40003f26270 */
[----:B------:R-:W-:-:S02]  /*0ec0*/  SEL R5, R8, RZ, P2 ;  /* 0x000000ff08057207 */ /* 0x000fc40001000000 */
[----:B------:R-:W-:Y:S02]  /*0ed0*/  ISETP.GE.AND P5, PT, R6, 0x4, PT ;  /* 0x000000040600780c */ /* 0x000fe40003fa6270 */
[----:B------:R-:W-:Y:S01]  /*0ee0*/  FSETP.GEU.AND P0, PT, R10, RZ, PT ;  /* 0x000000ff0a00720b */ /* 0x000fe20003f0e000 */
[----:B------:R-:W-:-:S03]  /*0ef0*/  FFMA R13, R2, R13, R5 ;  /* 0x0000000d020d7223 */ /* 0x000fc60000000005 */
[----:B------:R-:W-:Y:S02]  /*0f00*/  @!P4 FSEL R9, R10, RZ, P0 ;  /* 0x000000ff0a09c208 */ /* 0x000fe40000000000 */
[----:B------:R-:W-:-:S05]  /*0f10*/  FSETP.GEU.AND P0, PT, R13, RZ, PT ;  /* 0x000000ff0d00720b */ /* 0x000fca0003f0e000 */
[----:B------:R-:W-:Y:S01]  /*0f20*/  @!P5 FSEL R9, R13, RZ, P0 ;  /* 0x000000ff0d09d208 */ /* 0x000fe20000000000 */
[----:B------:R-:W-:Y:S07]  /*0f30*/  @P1 EXIT ;  /* 0x000000000000194d */ /* 0x000fee0003800000 */
[----:B------:R-:W-:Y:S01]  /*0f40*/  STG.E desc[UR4][R14.64], R9 ;  /* 0x000000090e007986 */ /* 0x000fe2000c101904 */
[----:B------:R-:W-:Y:S05]  /*0f50*/  EXIT ;  /* 0x000000000000794d */ /* 0x000fea0003800000 */
.L_x_0:
[----:B------:R-:W-:-:S00]  /*0f60*/  BRA `(.L_x_0) ;  /* 0xfffffffc00fc7947 */ /* 0x000fc0000383ffff */
[----:B------:R-:W-:-:S00]  /*0f70*/  NOP ;  /* 0x0000000000007918 */ /* 0x000fc00000000000 */
        /* <DEDUP_REMOVED lines=8> */
.L_x_1:


//--------------------- .nv.global.init           --------------------------
	.section	.nv.global.init,"aw",@progbits
.nv.global.init:
	.type		_$_str,@object
	.size		_$_str,(_$_str_$_2 - _$_str)
_$_str:
        /*0000*/ 	.byte	0x5f, 0x5f, 0x43, 0x55, 0x44, 0x41, 0x5f, 0x46, 0x54, 0x5a, 0x00
	.type		_$_str_$_2,@object
	.size		_$_str_$_2,(.L_1 - _$_str_$_2)
_$_str_$_2:
        /*000b*/ 	.byte	0x5f, 0x5f, 0x43, 0x55, 0x44, 0x41, 0x5f, 0x50, 0x52, 0x45, 0x43, 0x5f, 0x53, 0x51, 0x52, 0x54
        /*001b*/ 	.byte	0x00
.L_1:


//--------------------- .nv.constant0.triton_poi_fused_cat_12 --------------------------
	.section	.nv.constant0.triton_poi_fused_cat_12,"a",@progbits
	.sectionflags	@""
	.align	4
.nv.constant0.triton_poi_fused_cat_12:
	.zero		740
